	.headerflags	@"EF_CUDA_TEXMODE_UNIFIED EF_CUDA_64BIT_ADDRESS EF_CUDA_ACCELERATORS EF_CUDA_SM90 EF_CUDA_VIRTUAL_SM(EF_CUDA_SM90)"
	.elftype	@"ET_EXEC"


//--------------------- .nv.info                  --------------------------
	.section	.nv.info,"",@"SHT_CUDA_INFO"
	.align	4


	//----- nvinfo : EIATTR_REGCOUNT
	.align		4
        /*0000*/ 	.byte	0x04, 0x2f
        /*0002*/ 	.short	(.L_1 - .L_0)
	.align		4
.L_0:
        /*0004*/ 	.word	index@(triton_poi_fused_mul_repeat_sum_3)
        /*0008*/ 	.word	0x0000001a


	//----- nvinfo : EIATTR_MIN_STACK_SIZE
	.align		4
.L_1:
        /*000c*/ 	.byte	0x04, 0x12
        /*000e*/ 	.short	(.L_3 - .L_2)
	.align		4
.L_2:
        /*0010*/ 	.word	index@(triton_poi_fused_mul_repeat_sum_3)
        /*0014*/ 	.word	0x00000000


	//----- nvinfo : EIATTR_FRAME_SIZE
	.align		4
.L_3:
        /*0018*/ 	.byte	0x04, 0x11
        /*001a*/ 	.short	(.L_5 - .L_4)
	.align		4
.L_4:
        /*001c*/ 	.word	index@(triton_poi_fused_mul_repeat_sum_3)
        /*0020*/ 	.word	0x00000000


	//----- nvinfo : EIATTR_MIN_STACK_SIZE
	.align		4
.L_5:
        /*0024*/ 	.byte	0x04, 0x12
        /*0026*/ 	.short	(.L_7 - .L_6)
	.align		4
.L_6:
        /*0028*/ 	.word	index@(triton_poi_fused_mul_repeat_sum_3)
        /*002c*/ 	.word	0x00000000
.L_7:


//--------------------- .nv.info.triton_poi_fused_mul_repeat_sum_3 --------------------------
	.section	.nv.info.triton_poi_fused_mul_repeat_sum_3,"",@"SHT_CUDA_INFO"
	.sectionflags	@""
	.align	4


	//----- nvinfo : EIATTR_CUDA_API_VERSION
	.align		4
        /*0000*/ 	.byte	0x04, 0x37
        /*0002*/ 	.short	(.L_9 - .L_8)
.L_8:
        /*0004*/ 	.word	0x0000007c


	//----- nvinfo : EIATTR_KPARAM_INFO
	.align		4
.L_9:
        /*0008*/ 	.byte	0x04, 0x17
        /*000a*/ 	.short	(.L_11 - .L_10)
.L_10:
        /*000c*/ 	.word	0x00000000
        /*0010*/ 	.short	0x0003
        /*0012*/ 	.short	0x0018
        /*0014*/ 	.byte	0x00, 0xf0, 0x11, 0x00


	//----- nvinfo : EIATTR_KPARAM_INFO
	.align		4
.L_11:
        /*0018*/ 	.byte	0x04, 0x17
        /*001a*/ 	.short	(.L_13 - .L_12)
.L_12:
        /*001c*/ 	.word	0x00000000
        /*0020*/ 	.short	0x0002
        /*0022*/ 	.short	0x0010
        /*0024*/ 	.byte	0x00, 0xf4, 0x21, 0x00


	//----- nvinfo : EIATTR_KPARAM_INFO
	.align		4
.L_13:
        /*0028*/ 	.byte	0x04, 0x17
        /*002a*/ 	.short	(.L_15 - .L_14)
.L_14:
        /*002c*/ 	.word	0x00000000
        /*0030*/ 	.short	0x0001
        /*0032*/ 	.short	0x0008
        /*0034*/ 	.byte	0x00, 0xf4, 0x21, 0x00


	//----- nvinfo : EIATTR_KPARAM_INFO
	.align		4
.L_15:
        /*0038*/ 	.byte	0x04, 0x17
        /*003a*/ 	.short	(.L_17 - .L_16)
.L_16:
        /*003c*/ 	.word	0x00000000
        /*0040*/ 	.short	0x0000
        /*0042*/ 	.short	0x0000
        /*0044*/ 	.byte	0x00, 0xf4, 0x21, 0x00


	//----- nvinfo : EIATTR_SPARSE_MMA_MASK
	.align		4
.L_17:
        /*0048*/ 	.byte	0x03, 0x50
        /*004a*/ 	.short	0x0000


	//----- nvinfo : EIATTR_MAXREG_COUNT
	.align		4
        /*004c*/ 	.byte	0x03, 0x1b
        /*004e*/ 	.short	0x00ff


	//----- nvinfo : EIATTR_EXIT_INSTR_OFFSETS
	.align		4
        /*0050*/ 	.byte	0x04, 0x1c
        /*0052*/ 	.short	(.L_19 - .L_18)


	//   ....[0]....
.L_18:
        /*0054*/ 	.word	0x000002d0


	//   ....[1]....
        /*0058*/ 	.word	0x000002f0


	//----- nvinfo : EIATTR_REQNTID
	.align		4
.L_19:
        /*005c*/ 	.byte	0x04, 0x10
        /*005e*/ 	.short	(.L_21 - .L_20)
.L_20:
        /*0060*/ 	.word	0x00000020
        /*0064*/ 	.word	0x00000001
        /*0068*/ 	.word	0x00000001


	//----- nvinfo : EIATTR_CBANK_PARAM_SIZE
	.align		4
.L_21:
        /*006c*/ 	.byte	0x03, 0x19
        /*006e*/ 	.short	0x001c


	//----- nvinfo : EIATTR_PARAM_CBANK
	.align		4
        /*0070*/ 	.byte	0x04, 0x0a
        /*0072*/ 	.short	(.L_23 - .L_22)
	.align		4
.L_22:
        /*0074*/ 	.word	index@(.nv.constant0.triton_poi_fused_mul_repeat_sum_3)
        /*0078*/ 	.short	0x0210
        /*007a*/ 	.short	0x001c


	//----- nvinfo : EIATTR_SW_WAR
	.align		4
.L_23:
        /*007c*/ 	.byte	0x04, 0x36
        /*007e*/ 	.short	(.L_25 - .L_24)
.L_24:
        /*0080*/ 	.word	0x00000008
.L_25:


//--------------------- .nv.callgraph             --------------------------
	.section	.nv.callgraph,"",@"SHT_CUDA_CALLGRAPH"
	.align	4
	.sectionentsize	8
	.align		4
        /*0000*/ 	.word	0x00000000
	.align		4
        /*0004*/ 	.word	0xffffffff
	.align		4
        /*0008*/ 	.word	0x00000000
	.align		4
        /*000c*/ 	.word	0xfffffffe
	.align		4
        /*0010*/ 	.word	0x00000000
	.align		4
        /*0014*/ 	.word	0xfffffffd
	.align		4
        /*0018*/ 	.word	0x00000000
	.align		4
        /*001c*/ 	.word	0xfffffffc


//--------------------- .text.triton_poi_fused_mul_repeat_sum_3 --------------------------
	.section	.text.triton_poi_fused_mul_repeat_sum_3,"ax",@progbits
	.align	128
        .global         triton_poi_fused_mul_repeat_sum_3
        .type           triton_poi_fused_mul_repeat_sum_3,@function
        .size           triton_poi_fused_mul_repeat_sum_3,(.L_x_1 - triton_poi_fused_mul_repeat_sum_3)
        .other          triton_poi_fused_mul_repeat_sum_3,@"STO_CUDA_ENTRY STV_DEFAULT"
triton_poi_fused_mul_repeat_sum_3:
.text.triton_poi_fused_mul_repeat_sum_3:
[----:B------:R-:W0:Y:S02]  /*0000*/  LDC R1, c[0x0][0x28] ;  /* 0x00000a00ff017b82 */ /* 0x000e240000000800 */
[----:B------:R-:W1:Y:S01]  /*0010*/  S2R R18, SR_TID.X ;  /* 0x0000000000127919 */ /* 0x000e620000002100 */
[----:B------:R-:W2:Y:S01]  /*0020*/  LDC.64 R2, c[0x0][0x210] ;  /* 0x00008400ff027b82 */ /* 0x000ea20000000a00 */
[----:B------:R-:W-:Y:S01]  /*0030*/  CS2R R16, SRZ ;  /* 0x0000000000107805 */ /* 0x000fe2000001ff00 */
[----:B------:R-:W-:Y:S01]  /*0040*/  ULDC.64 UR4, c[0x0][0x208] ;  /* 0x0000820000047ab9 */ /* 0x000fe20000000a00 */
[----:B------:R-:W3:Y:S05]  /*0050*/  S2R R13, SR_CTAID.X ;  /* 0x00000000000d7919 */ /* 0x000eea0000002500 */
[----:B------:R-:W4:Y:S01]  /*0060*/  LDC.64 R10, c[0x0][0x218] ;  /* 0x00008600ff0a7b82 */ /* 0x000f220000000a00 */
[----:B-1----:R-:W-:-:S05]  /*0070*/  LOP3.LUT R0, R18, 0xf, RZ, 0xc0, !PT ;  /* 0x0000000f12007812 */ /* 0x002fca00078ec0ff */
[----:B---3--:R-:W-:-:S05]  /*0080*/  IMAD R13, R13, 0x10, R0 ;  /* 0x000000100d0d7824 */ /* 0x008fca00078e0200 */
[----:B------:R-:W-:Y:S02]  /*0090*/  SHF.R.S32.HI R0, RZ, 0x1f, R13 ;  /* 0x0000001fff007819 */ /* 0x000fe4000001140d */
[----:B------:R-:W-:Y:S02]  /*00a0*/  ISETP.GE.AND P0, PT, R13, 0x10, PT ;  /* 0x000000100d00780c */ /* 0x000fe40003f06270 */
[----:B------:R-:W-:-:S04]  /*00b0*/  LEA.HI R0, R0, R13, RZ, 0x2 ;  /* 0x0000000d00007211 */ /* 0x000fc800078f10ff */
[C---:B------:R-:W-:Y:S02]  /*00c0*/  SHF.L.U32 R4, R0.reuse, 0x2, RZ ;  /* 0x0000000200047819 */ /* 0x040fe400000006ff */
[----:B------:R-:W-:Y:S02]  /*00d0*/  LOP3.LUT R0, R0, 0xfffffffc, RZ, 0xc0, !PT ;  /* 0xfffffffc00007812 */ /* 0x000fe400078ec0ff */
[----:B------:R-:W-:Y:S01]  /*00e0*/  LOP3.LUT R4, R4, 0xfffffff0, RZ, 0xc0, !PT ;  /* 0xfffffff004047812 */ /* 0x000fe200078ec0ff */
[----:B------:R-:W-:Y:S02]  /*00f0*/  IMAD.MOV.U32 R12, RZ, RZ, RZ ;  /* 0x000000ffff0c7224 */ /* 0x000fe400078e00ff */
[----:B--2---:R-:W-:Y:S01]  /*0100*/  IMAD.WIDE R2, R0, 0x4, R2 ;  /* 0x0000000400027825 */ /* 0x004fe200078e0202 */
[----:B------:R-:W-:Y:S01]  /*0110*/  IADD3 R9, R4, R13, -R0 ;  /* 0x0000000d04097210 */ /* 0x000fe20007ffe800 */
[----:B------:R-:W-:Y:S01]  /*0120*/  HFMA2.MMA R0, -RZ, RZ, 0, 0 ;  /* 0x00000000ff007435 */ /* 0x000fe200000001ff */
[----:B------:R-:W-:-:S02]  /*0130*/  CS2R R14, SRZ ;  /* 0x00000000000e7805 */ /* 0x000fc4000001ff00 */
[----:B------:R-:W2:Y:S01]  /*0140*/  @!P0 LDG.E.EL R12, desc[UR4][R2.64+0x4] ;  /* 0x00000404020c8981 */ /* 0x000ea2000c2e1900 */
[C---:B------:R-:W-:Y:S01]  /*0150*/  VIADD R7, R9.reuse, 0x4 ;  /* 0x0000000409077836 */ /* 0x040fe20000000000 */
[----:B------:R-:W-:Y:S01]  /*0160*/  IADD3 R19, R9, 0x8, RZ ;  /* 0x0000000809137810 */ /* 0x000fe20007ffe0ff */
[--C-:B----4-:R-:W-:Y:S01]  /*0170*/  IMAD.WIDE R4, R9, 0x4, R10.reuse ;  /* 0x0000000409047825 */ /* 0x110fe200078e020a */
[----:B------:R-:W-:Y:S01]  /*0180*/  IADD3 R23, R9, 0xc, RZ ;  /* 0x0000000c09177810 */ /* 0x000fe20007ffe0ff */
[----:B------:R-:W3:Y:S02]  /*0190*/  @!P0 LDG.E.EL R14, desc[UR4][R2.64+0x8] ;  /* 0x00000804020e8981 */ /* 0x000ee4000c2e1900 */
[----:B------:R-:W-:Y:S02]  /*01a0*/  IMAD.WIDE R6, R7, 0x4, R10 ;  /* 0x0000000407067825 */ /* 0x000fe400078e020a */
[----:B------:R-:W4:Y:S02]  /*01b0*/  @!P0 LDG.E R15, desc[UR4][R4.64] ;  /* 0x00000004040f8981 */ /* 0x000f24000c1e1900 */
[----:B------:R-:W-:-:S02]  /*01c0*/  IMAD.MOV.U32 R21, RZ, RZ, RZ ;  /* 0x000000ffff157224 */ /* 0x000fc400078e00ff */
[----:B------:R1:W2:Y:S01]  /*01d0*/  @!P0 LDG.E R17, desc[UR4][R6.64] ;  /* 0x0000000406118981 */ /* 0x0002a2000c1e1900 */
[----:B------:R-:W-:-:S03]  /*01e0*/  IMAD.WIDE R8, R19, 0x4, R10 ;  /* 0x0000000413087825 */ /* 0x000fc600078e020a */
[----:B------:R-:W4:Y:S01]  /*01f0*/  @!P0 LDG.E.EL R0, desc[UR4][R2.64] ;  /* 0x0000000402008981 */ /* 0x000f22000c2e1900 */
[----:B------:R-:W-:-:S03]  /*0200*/  IMAD.MOV.U32 R19, RZ, RZ, RZ ;  /* 0x000000ffff137224 */ /* 0x000fc600078e00ff */
[----:B------:R-:W3:Y:S01]  /*0210*/  @!P0 LDG.E R21, desc[UR4][R8.64] ;  /* 0x0000000408158981 */ /* 0x000ee2000c1e1900 */
[----:B-1----:R-:W-:-:S03]  /*0220*/  IMAD.WIDE R6, R23, 0x4, R10 ;  /* 0x0000000417067825 */ /* 0x002fc600078e020a */
[----:B------:R-:W5:Y:S01]  /*0230*/  @!P0 LDG.E.EL R16, desc[UR4][R2.64+0xc] ;  /* 0x00000c0402108981 */ /* 0x000f62000c2e1900 */
[----:B------:R-:W1:Y:S03]  /*0240*/  LDC.64 R10, c[0x0][0x220] ;  /* 0x00008800ff0a7b82 */ /* 0x000e660000000a00 */
[----:B------:R-:W5:Y:S01]  /*0250*/  @!P0 LDG.E R19, desc[UR4][R6.64] ;  /* 0x0000000406138981 */ /* 0x000f62000c1e1900 */
[----:B------:R-:W-:-:S04]  /*0260*/  LOP3.LUT P0, RZ, R18, 0x10, RZ, 0xc0, !PT ;  /* 0x0000001012ff7812 */ /* 0x000fc8000780c0ff */
[C---:B------:R-:W-:Y:S01]  /*0270*/  ISETP.LT.AND P0, PT, R13.reuse, 0x10, !P0 ;  /* 0x000000100d00780c */ /* 0x040fe20004701270 */
[----:B-1----:R-:W-:-:S04]  /*0280*/  IMAD.WIDE R4, R13, 0x4, R10 ;  /* 0x000000040d047825 */ /* 0x002fc800078e020a */
[----:B--2---:R-:W-:-:S04]  /*0290*/  FMUL R12, R17, R12 ;  /* 0x0000000c110c7220 */ /* 0x004fc80000400000 */
[----:B----4-:R-:W-:-:S04]  /*02a0*/  FFMA R0, R15, R0, R12 ;  /* 0x000000000f007223 */ /* 0x010fc8000000000c */
[----:B---3--:R-:W-:-:S04]  /*02b0*/  FFMA R0, R21, R14, R0 ;  /* 0x0000000e15007223 */ /* 0x008fc80000000000 */
[----:B-----5:R-:W-:Y:S01]  /*02c0*/  FFMA R19, R19, R16, R0 ;  /* 0x0000001013137223 */ /* 0x020fe20000000000 */
[----:B------:R-:W-:Y:S06]  /*02d0*/  @!P0 EXIT ;  /* 0x000000000000894d */ /* 0x000fec0003800000 */
[----:B------:R-:W-:Y:S01]  /*02e0*/  STG.E desc[UR4][R4.64], R19 ;  /* 0x0000001304007986 */ /* 0x000fe2000c101904 */
[----:B------:R-:W-:Y:S05]  /*02f0*/  EXIT ;  /* 0x000000000000794d */ /* 0x000fea0003800000 */
.L_x_0:
[----:B------:R-:W-:-:S00]  /*0300*/  BRA `(.L_x_0) ;  /* 0xfffffffc00fc7947 */ /* 0x000fc0000383ffff */
[----:B------:R-:W-:-:S00]  /*0310*/  NOP ;  /* 0x0000000000007918 */ /* 0x000fc00000000000 */
        /* <DEDUP_REMOVED lines=14> */
.L_x_1:


//--------------------- .nv.constant0.triton_poi_fused_mul_repeat_sum_3 --------------------------
	.section	.nv.constant0.triton_poi_fused_mul_repeat_sum_3,"a",@progbits
	.sectionflags	@""
	.align	4
.nv.constant0.triton_poi_fused_mul_repeat_sum_3:
	.zero		556
